	.headerflags	@"EF_CUDA_TEXMODE_UNIFIED EF_CUDA_64BIT_ADDRESS EF_CUDA_ACCELERATORS EF_CUDA_SM90 EF_CUDA_VIRTUAL_SM(EF_CUDA_SM90)"
	.elftype	@"ET_EXEC"


//--------------------- .nv.info                  --------------------------
	.section	.nv.info,"",@"SHT_CUDA_INFO"
	.align	4


	//----- nvinfo : EIATTR_REGCOUNT
	.align		4
        /*0000*/ 	.byte	0x04, 0x2f
        /*0002*/ 	.short	(.L_3 - .L_2)
	.align		4
.L_2:
        /*0004*/ 	.word	index@(triton_poi_fused__native_batch_norm_legit_no_training_add_silu_29)
        /*0008*/ 	.word	0x00000010


	//----- nvinfo : EIATTR_MIN_STACK_SIZE
	.align		4
.L_3:
        /*000c*/ 	.byte	0x04, 0x12
        /*000e*/ 	.short	(.L_5 - .L_4)
	.align		4
.L_4:
        /*0010*/ 	.word	index@(triton_poi_fused__native_batch_norm_legit_no_training_add_silu_29)
        /*0014*/ 	.word	0x00000000


	//----- nvinfo : EIATTR_FRAME_SIZE
	.align		4
.L_5:
        /*0018*/ 	.byte	0x04, 0x11
        /*001a*/ 	.short	(.L_7 - .L_6)
	.align		4
.L_6:
        /*001c*/ 	.word	index@(triton_poi_fused__native_batch_norm_legit_no_training_add_silu_29)
        /*0020*/ 	.word	0x00000000


	//----- nvinfo : EIATTR_MIN_STACK_SIZE
	.align		4
.L_7:
        /*0024*/ 	.byte	0x04, 0x12
        /*0026*/ 	.short	(.L_9 - .L_8)
	.align		4
.L_8:
        /*0028*/ 	.word	index@(triton_poi_fused__native_batch_norm_legit_no_training_add_silu_29)
        /*002c*/ 	.word	0x00000000
.L_9:


//--------------------- .nv.info.triton_poi_fused__native_batch_norm_legit_no_training_add_silu_29 --------------------------
	.section	.nv.info.triton_poi_fused__native_batch_norm_legit_no_training_add_silu_29,"",@"SHT_CUDA_INFO"
	.sectionflags	@""
	.align	4


	//----- nvinfo : EIATTR_CUDA_API_VERSION
	.align		4
        /*0000*/ 	.byte	0x04, 0x37
        /*0002*/ 	.short	(.L_11 - .L_10)
.L_10:
        /*0004*/ 	.word	0x0000007c


	//----- nvinfo : EIATTR_KPARAM_INFO
	.align		4
.L_11:
        /*0008*/ 	.byte	0x04, 0x17
        /*000a*/ 	.short	(.L_13 - .L_12)
.L_12:
        /*000c*/ 	.word	0x00000000
        /*0010*/ 	.short	0x0007
        /*0012*/ 	.short	0x0038
        /*0014*/ 	.byte	0x00, 0xf0, 0x11, 0x00


	//----- nvinfo : EIATTR_KPARAM_INFO
	.align		4
.L_13:
        /*0018*/ 	.byte	0x04, 0x17
        /*001a*/ 	.short	(.L_15 - .L_14)
.L_14:
        /*001c*/ 	.word	0x00000000
        /*0020*/ 	.short	0x0006
        /*0022*/ 	.short	0x0030
        /*0024*/ 	.byte	0x00, 0xf4, 0x21, 0x00


	//----- nvinfo : EIATTR_KPARAM_INFO
	.align		4
.L_15:
        /*0028*/ 	.byte	0x04, 0x17
        /*002a*/ 	.short	(.L_17 - .L_16)
.L_16:
        /*002c*/ 	.word	0x00000000
        /*0030*/ 	.short	0x0005
        /*0032*/ 	.short	0x0028
        /*0034*/ 	.byte	0x00, 0xf4, 0x21, 0x00


	//----- nvinfo : EIATTR_KPARAM_INFO
	.align		4
.L_17:
        /*0038*/ 	.byte	0x04, 0x17
        /*003a*/ 	.short	(.L_19 - .L_18)
.L_18:
        /*003c*/ 	.word	0x00000000
        /*0040*/ 	.short	0x0004
        /*0042*/ 	.short	0x0020
        /*0044*/ 	.byte	0x00, 0xf4, 0x21, 0x00


	//----- nvinfo : EIATTR_KPARAM_INFO
	.align		4
.L_19:
        /*0048*/ 	.byte	0x04, 0x17
        /*004a*/ 	.short	(.L_21 - .L_20)
.L_20:
        /*004c*/ 	.word	0x00000000
        /*0050*/ 	.short	0x0003
        /*0052*/ 	.short	0x0018
        /*0054*/ 	.byte	0x00, 0xf4, 0x21, 0x00


	//----- nvinfo : EIATTR_KPARAM_INFO
	.align		4
.L_21:
        /*0058*/ 	.byte	0x04, 0x17
        /*005a*/ 	.short	(.L_23 - .L_22)
.L_22:
        /*005c*/ 	.word	0x00000000
        /*0060*/ 	.short	0x0002
        /*0062*/ 	.short	0x0010
        /*0064*/ 	.byte	0x00, 0xf4, 0x21, 0x00


	//----- nvinfo : EIATTR_KPARAM_INFO
	.align		4
.L_23:
        /*0068*/ 	.byte	0x04, 0x17
        /*006a*/ 	.short	(.L_25 - .L_24)
.L_24:
        /*006c*/ 	.word	0x00000000
        /*0070*/ 	.short	0x0001
        /*0072*/ 	.short	0x0008
        /*0074*/ 	.byte	0x00, 0xf4, 0x21, 0x00


	//----- nvinfo : EIATTR_KPARAM_INFO
	.align		4
.L_25:
        /*0078*/ 	.byte	0x04, 0x17
        /*007a*/ 	.short	(.L_27 - .L_26)
.L_26:
        /*007c*/ 	.word	0x00000000
        /*0080*/ 	.short	0x0000
        /*0082*/ 	.short	0x0000
        /*0084*/ 	.byte	0x00, 0xf4, 0x21, 0x00


	//----- nvinfo : EIATTR_SPARSE_MMA_MASK
	.align		4
.L_27:
        /*0088*/ 	.byte	0x03, 0x50
        /*008a*/ 	.short	0x0000


	//----- nvinfo : EIATTR_MAXREG_COUNT
	.align		4
        /*008c*/ 	.byte	0x03, 0x1b
        /*008e*/ 	.short	0x00ff


	//----- nvinfo : EIATTR_EXIT_INSTR_OFFSETS
	.align		4
        /*0090*/ 	.byte	0x04, 0x1c
        /*0092*/ 	.short	(.L_29 - .L_28)


	//   ....[0]....
.L_28:
        /*0094*/ 	.word	0x000003b0


	//----- nvinfo : EIATTR_REQNTID
	.align		4
.L_29:
        /*0098*/ 	.byte	0x04, 0x10
        /*009a*/ 	.short	(.L_31 - .L_30)
.L_30:
        /*009c*/ 	.word	0x00000080
        /*00a0*/ 	.word	0x00000001
        /*00a4*/ 	.word	0x00000001


	//----- nvinfo : EIATTR_CBANK_PARAM_SIZE
	.align		4
.L_31:
        /*00a8*/ 	.byte	0x03, 0x19
        /*00aa*/ 	.short	0x003c


	//----- nvinfo : EIATTR_PARAM_CBANK
	.align		4
        /*00ac*/ 	.byte	0x04, 0x0a
        /*00ae*/ 	.short	(.L_33 - .L_32)
	.align		4
.L_32:
        /*00b0*/ 	.word	index@(.nv.constant0.triton_poi_fused__native_batch_norm_legit_no_training_add_silu_29)
        /*00b4*/ 	.short	0x0210
        /*00b6*/ 	.short	0x003c


	//----- nvinfo : EIATTR_SW_WAR
	.align		4
.L_33:
        /*00b8*/ 	.byte	0x04, 0x36
        /*00ba*/ 	.short	(.L_35 - .L_34)
.L_34:
        /*00bc*/ 	.word	0x00000008
.L_35:


//--------------------- .nv.callgraph             --------------------------
	.section	.nv.callgraph,"",@"SHT_CUDA_CALLGRAPH"
	.align	4
	.sectionentsize	8
	.align		4
        /*0000*/ 	.word	0x00000000
	.align		4
        /*0004*/ 	.word	0xffffffff
	.align		4
        /*0008*/ 	.word	0x00000000
	.align		4
        /*000c*/ 	.word	0xfffffffe
	.align		4
        /*0010*/ 	.word	0x00000000
	.align		4
        /*0014*/ 	.word	0xfffffffd
	.align		4
        /*0018*/ 	.word	0x00000000
	.align		4
        /*001c*/ 	.word	0xfffffffc


//--------------------- .nv.constant4             --------------------------
	.section	.nv.constant4,"a",@progbits
	.align	8
	.align		8
.nv.constant4:
        /*0000*/ 	.dword	_$_str
	.align		8
        /*0008*/ 	.dword	_$_str_$_2


//--------------------- .text.triton_poi_fused__native_batch_norm_legit_no_training_add_silu_29 --------------------------
	.section	.text.triton_poi_fused__native_batch_norm_legit_no_training_add_silu_29,"ax",@progbits
	.align	128
        .global         triton_poi_fused__native_batch_norm_legit_no_training_add_silu_29
        .type           triton_poi_fused__native_batch_norm_legit_no_training_add_silu_29,@function
        .size           triton_poi_fused__native_batch_norm_legit_no_training_add_silu_29,(.L_x_1 - triton_poi_fused__native_batch_norm_legit_no_training_add_silu_29)
        .other          triton_poi_fused__native_batch_norm_legit_no_training_add_silu_29,@"STO_CUDA_ENTRY STV_DEFAULT"
triton_poi_fused__native_batch_norm_legit_no_training_add_silu_29:
.text.triton_poi_fused__native_batch_norm_legit_no_training_add_silu_29:
[----:B------:R-:W-:Y:S01]  /*0000*/  LDC R1, c[0x0][0x28] ;  /* 0x00000a00ff017b82 */ /* 0x000fe20000000800 */
[----:B------:R-:W1:Y:S07]  /*0010*/  S2R R0, SR_TID.X ;  /* 0x0000000000007919 */ /* 0x000e6e0000002100 */
[----:B------:R-:W2:Y:S01]  /*0020*/  LDC.64 R6, c[0x0][0x228] ;  /* 0x00008a00ff067b82 */ /* 0x000ea20000000a00 */
[----:B------:R-:W-:Y:S01]  /*0030*/  ULDC.64 UR4, c[0x0][0x208] ;  /* 0x0000820000047ab9 */ /* 0x000fe20000000a00 */
[----:B------:R-:W3:Y:S06]  /*0040*/  S2R R3, SR_CTAID.X ;  /* 0x0000000000037919 */ /* 0x000eec0000002500 */
[----:B------:R-:W4:Y:S08]  /*0050*/  LDC.64 R4, c[0x0][0x220] ;  /* 0x00008800ff047b82 */ /* 0x000f300000000a00 */
[----:B------:R-:W5:Y:S08]  /*0060*/  LDC.64 R8, c[0x0][0x230] ;  /* 0x00008c00ff087b82 */ /* 0x000f700000000a00 */
[----:B------:R-:W5:Y:S01]  /*0070*/  LDC.64 R10, c[0x0][0x238] ;  /* 0x00008e00ff0a7b82 */ /* 0x000f620000000a00 */
[----:B-1----:R-:W-:-:S02]  /*0080*/  LOP3.LUT R0, R0, 0x7f, RZ, 0xc0, !PT ;  /* 0x0000007f00007812 */ /* 0x002fc400078ec0ff */
[----:B---3--:R-:W-:Y:S02]  /*0090*/  SHF.R.S32.HI R2, RZ, 0x18, R3 ;  /* 0x00000018ff027819 */ /* 0x008fe40000011403 */
[----:B------:R-:W-:Y:S02]  /*00a0*/  LEA R0, R3, R0, 0x7 ;  /* 0x0000000003007211 */ /* 0x000fe400078e38ff */
[----:B------:R-:W-:-:S04]  /*00b0*/  SGXT R3, R2, 0x1 ;  /* 0x000000010203781a */ /* 0x000fc80000000200 */
[----:B------:R-:W-:-:S04]  /*00c0*/  LEA.HI R3, R3, R0, RZ, 0x7 ;  /* 0x0000000003037211 */ /* 0x000fc800078f38ff */
[----:B------:R-:W-:-:S04]  /*00d0*/  LOP3.LUT R3, R3, 0xffffff80, RZ, 0xc0, !PT ;  /* 0xffffff8003037812 */ /* 0x000fc800078ec0ff */
[----:B------:R-:W-:Y:S02]  /*00e0*/  IADD3 R13, R0, -R3, RZ ;  /* 0x80000003000d7210 */ /* 0x000fe40007ffe0ff */
[----:B------:R-:W1:Y:S03]  /*00f0*/  LDC.64 R2, c[0x0][0x218] ;  /* 0x00008600ff027b82 */ /* 0x000e660000000a00 */
[----:B--2---:R-:W-:-:S05]  /*0100*/  IMAD.WIDE R6, R13, 0x4, R6 ;  /* 0x000000040d067825 */ /* 0x004fca00078e0206 */
[----:B------:R2:W3:Y:S01]  /*0110*/  LDG.E.EL R12, desc[UR4][R6.64] ;  /* 0x00000004060c7981 */ /* 0x0004e2000c2e1900 */
[----:B----4-:R-:W-:-:S04]  /*0120*/  IMAD.WIDE R4, R13, 0x4, R4 ;  /* 0x000000040d047825 */ /* 0x010fc800078e0204 */
[C---:B-----5:R-:W-:Y:S02]  /*0130*/  IMAD.WIDE R8, R13.reuse, 0x4, R8 ;  /* 0x000000040d087825 */ /* 0x060fe400078e0208 */
[----:B------:R-:W4:Y:S02]  /*0140*/  LDG.E.EL R5, desc[UR4][R4.64] ;  /* 0x0000000404057981 */ /* 0x000f24000c2e1900 */
[----:B0-----:R-:W-:Y:S01]  /*0150*/  IMAD.WIDE R10, R13, 0x4, R10 ;  /* 0x000000040d0a7825 */ /* 0x001fe200078e020a */
[----:B--2---:R-:W0:Y:S01]  /*0160*/  LDC.64 R6, c[0x0][0x240] ;  /* 0x00009000ff067b82 */ /* 0x004e220000000a00 */
[----:B------:R2:W5:Y:S04]  /*0170*/  LDG.E.EL R8, desc[UR4][R8.64] ;  /* 0x0000000408087981 */ /* 0x000568000c2e1900 */
[----:B------:R-:W5:Y:S01]  /*0180*/  LDG.E.EL R11, desc[UR4][R10.64] ;  /* 0x000000040a0b7981 */ /* 0x000f62000c2e1900 */
[----:B-1----:R-:W-:-:S06]  /*0190*/  IMAD.WIDE R2, R0, 0x4, R2 ;  /* 0x0000000400027825 */ /* 0x002fcc00078e0202 */
[----:B------:R-:W4:Y:S01]  /*01a0*/  LDG.E R2, desc[UR4][R2.64] ;  /* 0x0000000402027981 */ /* 0x000f22000c1e1900 */
[----:B0-----:R-:W-:-:S06]  /*01b0*/  IMAD.WIDE R6, R0, 0x4, R6 ;  /* 0x0000000400067825 */ /* 0x001fcc00078e0206 */
[----:B------:R-:W5:Y:S01]  /*01c0*/  LDG.E R6, desc[UR4][R6.64] ;  /* 0x0000000406067981 */ /* 0x000f62000c1e1900 */
[----:B--2---:R-:W-:Y:S01]  /*01d0*/  HFMA2.MMA R9, -RZ, RZ, 1.625, 0 ;  /* 0x3e800000ff097435 */ /* 0x004fe200000001ff */
[----:B---3--:R-:W-:-:S04]  /*01e0*/  FADD R12, R12, 0.0010000000474974513054 ;  /* 0x3a83126f0c0c7421 */ /* 0x008fc80000000000 */
[----:B------:R-:W0:Y:S02]  /*01f0*/  MUFU.SQRT R13, R12 ;  /* 0x0000000c000d7308 */ /* 0x000e240000002000 */
[C---:B0-----:R-:W-:Y:S02]  /*0200*/  FSETP.GT.AND P0, PT, R13.reuse, 8.50705917302346158658e+37, PT ;  /* 0x7e8000000d00780b */ /* 0x041fe40003f04000 */
[----:B------:R-:W-:-:S11]  /*0210*/  FSETP.GEU.AND P1, PT, R13, 1.175494350822287508e-38, PT ;  /* 0x008000000d00780b */ /* 0x000fd60003f2e000 */
[----:B------:R-:W-:-:S04]  /*0220*/  @P0 FMUL R13, R13, 0.25 ;  /* 0x3e8000000d0d0820 */ /* 0x000fc80000400000 */
[----:B------:R-:W-:-:S06]  /*0230*/  @!P1 FMUL R13, R13, 16777216 ;  /* 0x4b8000000d0d9820 */ /* 0x000fcc0000400000 */
[----:B------:R-:W0:Y:S01]  /*0240*/  MUFU.RCP R13, R13 ;  /* 0x0000000d000d7308 */ /* 0x000e220000001000 */
[----:B------:R-:W-:Y:S01]  /*0250*/  FSEL R4, R9, 1, P0 ;  /* 0x3f80000009047808 */ /* 0x000fe20000000000 */
[----:B----4-:R-:W-:-:S04]  /*0260*/  FADD R2, R2, -R5 ;  /* 0x8000000502027221 */ /* 0x010fc80000000000 */
[----:B------:R-:W-:-:S04]  /*0270*/  @!P1 FMUL R4, R4, 16777216 ;  /* 0x4b80000004049820 */ /* 0x000fc80000400000 */
[----:B0-----:R-:W-:-:S04]  /*0280*/  FMUL R3, R13, R4 ;  /* 0x000000040d037220 */ /* 0x001fc80000400000 */
[----:B------:R-:W-:-:S04]  /*0290*/  FMUL R2, R2, R3 ;  /* 0x0000000302027220 */ /* 0x000fc80000400000 */
[----:B-----5:R-:W-:-:S04]  /*02a0*/  FFMA R11, R8, R2, R11 ;  /* 0x00000002080b7223 */ /* 0x020fc8000000000b */
[----:B------:R-:W-:-:S04]  /*02b0*/  FADD R2, RZ, -R11 ;  /* 0x8000000bff027221 */ /* 0x000fc80000000000 */
[----:B------:R-:W-:-:S05]  /*02c0*/  FMUL R4, R2, 1.4426950216293334961 ;  /* 0x3fb8aa3b02047820 */ /* 0x000fca0000400000 */
[----:B------:R-:W-:-:S13]  /*02d0*/  FSETP.GEU.AND P0, PT, R4, -126, PT ;  /* 0xc2fc00000400780b */ /* 0x000fda0003f0e000 */
[----:B------:R-:W-:-:S04]  /*02e0*/  @!P0 FMUL R4, R4, 0.5 ;  /* 0x3f00000004048820 */ /* 0x000fc80000400000 */
[----:B------:R-:W0:Y:S02]  /*02f0*/  MUFU.EX2 R2, R4 ;  /* 0x0000000400027308 */ /* 0x000e240000000800 */
[----:B0-----:R-:W-:-:S04]  /*0300*/  @!P0 FMUL R2, R2, R2 ;  /* 0x0000000202028220 */ /* 0x001fc80000400000 */
[----:B------:R-:W-:Y:S02]  /*0310*/  FADD R5, R2, 1 ;  /* 0x3f80000002057421 */ /* 0x000fe40000000000 */
[----:B------:R-:W0:Y:S03]  /*0320*/  LDC.64 R2, c[0x0][0x210] ;  /* 0x00008400ff027b82 */ /* 0x000e260000000a00 */
[----:B------:R-:W-:-:S13]  /*0330*/  FSETP.GT.AND P0, PT, R5, 8.50705917302346158658e+37, PT ;  /* 0x7e8000000500780b */ /* 0x000fda0003f04000 */
[----:B------:R-:W-:-:S06]  /*0340*/  @P0 FMUL R5, R5, 0.25 ;  /* 0x3e80000005050820 */ /* 0x000fcc0000400000 */
[----:B------:R-:W1:Y:S01]  /*0350*/  MUFU.RCP R5, R5 ;  /* 0x0000000500057308 */ /* 0x000e620000001000 */
[----:B------:R-:W-:Y:S01]  /*0360*/  FSEL R8, R9, 1, P0 ;  /* 0x3f80000009087808 */ /* 0x000fe20000000000 */
[----:B0-----:R-:W-:-:S04]  /*0370*/  IMAD.WIDE R2, R0, 0x4, R2 ;  /* 0x0000000400027825 */ /* 0x001fc800078e0202 */
[----:B-1----:R-:W-:-:S04]  /*0380*/  FMUL R8, R5, R8 ;  /* 0x0000000805087220 */ /* 0x002fc80000400000 */
[----:B------:R-:W-:-:S05]  /*0390*/  FFMA R11, R11, R8, R6 ;  /* 0x000000080b0b7223 */ /* 0x000fca0000000006 */
[----:B------:R-:W-:Y:S01]  /*03a0*/  STG.E desc[UR4][R2.64], R11 ;  /* 0x0000000b02007986 */ /* 0x000fe2000c101904 */
[----:B------:R-:W-:Y:S05]  /*03b0*/  EXIT ;  /* 0x000000000000794d */ /* 0x000fea0003800000 */
.L_x_0:
[----:B------:R-:W-:-:S00]  /*03c0*/  BRA `(.L_x_0) ;  /* 0xfffffffc00fc7947 */ /* 0x000fc0000383ffff */
[----:B------:R-:W-:-:S00]  /*03d0*/  NOP ;  /* 0x0000000000007918 */ /* 0x000fc00000000000 */
        /* <DEDUP_REMOVED lines=10> */
.L_x_1:


//--------------------- .nv.global.init           --------------------------
	.section	.nv.global.init,"aw",@progbits
.nv.global.init:
	.type		_$_str,@object
	.size		_$_str,(_$_str_$_2 - _$_str)
_$_str:
        /*0000*/ 	.byte	0x5f, 0x5f, 0x43, 0x55, 0x44, 0x41, 0x5f, 0x46, 0x54, 0x5a, 0x00
	.type		_$_str_$_2,@object
	.size		_$_str_$_2,(.L_1 - _$_str_$_2)
_$_str_$_2:
        /*000b*/ 	.byte	0x5f, 0x5f, 0x43, 0x55, 0x44, 0x41, 0x5f, 0x50, 0x52, 0x45, 0x43, 0x5f, 0x53, 0x51, 0x52, 0x54
        /*001b*/ 	.byte	0x00
.L_1:


//--------------------- .nv.constant0.triton_poi_fused__native_batch_norm_legit_no_training_add_silu_29 --------------------------
	.section	.nv.constant0.triton_poi_fused__native_batch_norm_legit_no_training_add_silu_29,"a",@progbits
	.sectionflags	@""
	.align	4
.nv.constant0.triton_poi_fused__native_batch_norm_legit_no_training_add_silu_29:
	.zero		588
